	.headerflags	@"EF_CUDA_TEXMODE_UNIFIED EF_CUDA_64BIT_ADDRESS EF_CUDA_ACCELERATORS EF_CUDA_SM90 EF_CUDA_VIRTUAL_SM(EF_CUDA_SM90)"
	.elftype	@"ET_EXEC"


//--------------------- .nv.info                  --------------------------
	.section	.nv.info,"",@"SHT_CUDA_INFO"
	.align	4


	//----- nvinfo : EIATTR_REGCOUNT
	.align		4
        /*0000*/ 	.byte	0x04, 0x2f
        /*0002*/ 	.short	(.L_3 - .L_2)
	.align		4
.L_2:
        /*0004*/ 	.word	index@(triton_poi_fused__native_batch_norm_legit_no_training_add_relu_29)
        /*0008*/ 	.word	0x0000002a


	//----- nvinfo : EIATTR_MIN_STACK_SIZE
	.align		4
.L_3:
        /*000c*/ 	.byte	0x04, 0x12
        /*000e*/ 	.short	(.L_5 - .L_4)
	.align		4
.L_4:
        /*0010*/ 	.word	index@(triton_poi_fused__native_batch_norm_legit_no_training_add_relu_29)
        /*0014*/ 	.word	0x00000000


	//----- nvinfo : EIATTR_FRAME_SIZE
	.align		4
.L_5:
        /*0018*/ 	.byte	0x04, 0x11
        /*001a*/ 	.short	(.L_7 - .L_6)
	.align		4
.L_6:
        /*001c*/ 	.word	index@(triton_poi_fused__native_batch_norm_legit_no_training_add_relu_29)
        /*0020*/ 	.word	0x00000000


	//----- nvinfo : EIATTR_MIN_STACK_SIZE
	.align		4
.L_7:
        /*0024*/ 	.byte	0x04, 0x12
        /*0026*/ 	.short	(.L_9 - .L_8)
	.align		4
.L_8:
        /*0028*/ 	.word	index@(triton_poi_fused__native_batch_norm_legit_no_training_add_relu_29)
        /*002c*/ 	.word	0x00000000
.L_9:


//--------------------- .nv.info.triton_poi_fused__native_batch_norm_legit_no_training_add_relu_29 --------------------------
	.section	.nv.info.triton_poi_fused__native_batch_norm_legit_no_training_add_relu_29,"",@"SHT_CUDA_INFO"
	.sectionflags	@""
	.align	4


	//----- nvinfo : EIATTR_CUDA_API_VERSION
	.align		4
        /*0000*/ 	.byte	0x04, 0x37
        /*0002*/ 	.short	(.L_11 - .L_10)
.L_10:
        /*0004*/ 	.word	0x0000007c


	//----- nvinfo : EIATTR_KPARAM_INFO
	.align		4
.L_11:
        /*0008*/ 	.byte	0x04, 0x17
        /*000a*/ 	.short	(.L_13 - .L_12)
.L_12:
        /*000c*/ 	.word	0x00000000
        /*0010*/ 	.short	0x0008
        /*0012*/ 	.short	0x003c
        /*0014*/ 	.byte	0x00, 0xf0, 0x11, 0x00


	//----- nvinfo : EIATTR_KPARAM_INFO
	.align		4
.L_13:
        /*0018*/ 	.byte	0x04, 0x17
        /*001a*/ 	.short	(.L_15 - .L_14)
.L_14:
        /*001c*/ 	.word	0x00000000
        /*0020*/ 	.short	0x0007
        /*0022*/ 	.short	0x0038
        /*0024*/ 	.byte	0x00, 0xf0, 0x11, 0x00


	//----- nvinfo : EIATTR_KPARAM_INFO
	.align		4
.L_15:
        /*0028*/ 	.byte	0x04, 0x17
        /*002a*/ 	.short	(.L_17 - .L_16)
.L_16:
        /*002c*/ 	.word	0x00000000
        /*0030*/ 	.short	0x0006
        /*0032*/ 	.short	0x0030
        /*0034*/ 	.byte	0x00, 0xf4, 0x21, 0x00


	//----- nvinfo : EIATTR_KPARAM_INFO
	.align		4
.L_17:
        /*0038*/ 	.byte	0x04, 0x17
        /*003a*/ 	.short	(.L_19 - .L_18)
.L_18:
        /*003c*/ 	.word	0x00000000
        /*0040*/ 	.short	0x0005
        /*0042*/ 	.short	0x0028
        /*0044*/ 	.byte	0x00, 0xf4, 0x21, 0x00


	//----- nvinfo : EIATTR_KPARAM_INFO
	.align		4
.L_19:
        /*0048*/ 	.byte	0x04, 0x17
        /*004a*/ 	.short	(.L_21 - .L_20)
.L_20:
        /*004c*/ 	.word	0x00000000
        /*0050*/ 	.short	0x0004
        /*0052*/ 	.short	0x0020
        /*0054*/ 	.byte	0x00, 0xf4, 0x21, 0x00


	//----- nvinfo : EIATTR_KPARAM_INFO
	.align		4
.L_21:
        /*0058*/ 	.byte	0x04, 0x17
        /*005a*/ 	.short	(.L_23 - .L_22)
.L_22:
        /*005c*/ 	.word	0x00000000
        /*0060*/ 	.short	0x0003
        /*0062*/ 	.short	0x0018
        /*0064*/ 	.byte	0x00, 0xf4, 0x21, 0x00


	//----- nvinfo : EIATTR_KPARAM_INFO
	.align		4
.L_23:
        /*0068*/ 	.byte	0x04, 0x17
        /*006a*/ 	.short	(.L_25 - .L_24)
.L_24:
        /*006c*/ 	.word	0x00000000
        /*0070*/ 	.short	0x0002
        /*0072*/ 	.short	0x0010
        /*0074*/ 	.byte	0x00, 0xf4, 0x21, 0x00


	//----- nvinfo : EIATTR_KPARAM_INFO
	.align		4
.L_25:
        /*0078*/ 	.byte	0x04, 0x17
        /*007a*/ 	.short	(.L_27 - .L_26)
.L_26:
        /*007c*/ 	.word	0x00000000
        /*0080*/ 	.short	0x0001
        /*0082*/ 	.short	0x0008
        /*0084*/ 	.byte	0x00, 0xf4, 0x21, 0x00


	//----- nvinfo : EIATTR_KPARAM_INFO
	.align		4
.L_27:
        /*0088*/ 	.byte	0x04, 0x17
        /*008a*/ 	.short	(.L_29 - .L_28)
.L_28:
        /*008c*/ 	.word	0x00000000
        /*0090*/ 	.short	0x0000
        /*0092*/ 	.short	0x0000
        /*0094*/ 	.byte	0x00, 0xf4, 0x21, 0x00


	//----- nvinfo : EIATTR_SPARSE_MMA_MASK
	.align		4
.L_29:
        /*0098*/ 	.byte	0x03, 0x50
        /*009a*/ 	.short	0x0000


	//----- nvinfo : EIATTR_MAXREG_COUNT
	.align		4
        /*009c*/ 	.byte	0x03, 0x1b
        /*009e*/ 	.short	0x00ff


	//----- nvinfo : EIATTR_EXIT_INSTR_OFFSETS
	.align		4
        /*00a0*/ 	.byte	0x04, 0x1c
        /*00a2*/ 	.short	(.L_31 - .L_30)


	//   ....[0]....
.L_30:
        /*00a4*/ 	.word	0x00001320


	//   ....[1]....
        /*00a8*/ 	.word	0x00001370


	//----- nvinfo : EIATTR_REQNTID
	.align		4
.L_31:
        /*00ac*/ 	.byte	0x04, 0x10
        /*00ae*/ 	.short	(.L_33 - .L_32)
.L_32:
        /*00b0*/ 	.word	0x00000100
        /*00b4*/ 	.word	0x00000001
        /*00b8*/ 	.word	0x00000001


	//----- nvinfo : EIATTR_CBANK_PARAM_SIZE
	.align		4
.L_33:
        /*00bc*/ 	.byte	0x03, 0x19
        /*00be*/ 	.short	0x0040


	//----- nvinfo : EIATTR_PARAM_CBANK
	.align		4
        /*00c0*/ 	.byte	0x04, 0x0a
        /*00c2*/ 	.short	(.L_35 - .L_34)
	.align		4
.L_34:
        /*00c4*/ 	.word	index@(.nv.constant0.triton_poi_fused__native_batch_norm_legit_no_training_add_relu_29)
        /*00c8*/ 	.short	0x0210
        /*00ca*/ 	.short	0x0040


	//----- nvinfo : EIATTR_SW_WAR
	.align		4
.L_35:
        /*00cc*/ 	.byte	0x04, 0x36
        /*00ce*/ 	.short	(.L_37 - .L_36)
.L_36:
        /*00d0*/ 	.word	0x00000008
.L_37:


//--------------------- .nv.callgraph             --------------------------
	.section	.nv.callgraph,"",@"SHT_CUDA_CALLGRAPH"
	.align	4
	.sectionentsize	8
	.align		4
        /*0000*/ 	.word	0x00000000
	.align		4
        /*0004*/ 	.word	0xffffffff
	.align		4
        /*0008*/ 	.word	0x00000000
	.align		4
        /*000c*/ 	.word	0xfffffffe
	.align		4
        /*0010*/ 	.word	0x00000000
	.align		4
        /*0014*/ 	.word	0xfffffffd
	.align		4
        /*0018*/ 	.word	0x00000000
	.align		4
        /*001c*/ 	.word	0xfffffffc


//--------------------- .nv.constant4             --------------------------
	.section	.nv.constant4,"a",@progbits
	.align	8
	.align		8
.nv.constant4:
        /*0000*/ 	.dword	_$_str
	.align		8
        /*0008*/ 	.dword	_$_str_$_2


//--------------------- .text.triton_poi_fused__native_batch_norm_legit_no_training_add_relu_29 --------------------------
	.section	.text.triton_poi_fused__native_batch_norm_legit_no_training_add_relu_29,"ax",@progbits
	.sectionflags	@"SHF_BARRIERS=1"
	.align	128
        .global         triton_poi_fused__native_batch_norm_legit_no_training_add_relu_29
        .type           triton_poi_fused__native_batch_norm_legit_no_training_add_relu_29,@function
        .size           triton_poi_fused__native_batch_norm_legit_no_training_add_relu_29,(.L_x_1 - triton_poi_fused__native_batch_norm_legit_no_training_add_relu_29)
        .other          triton_poi_fused__native_batch_norm_legit_no_training_add_relu_29,@"STO_CUDA_ENTRY STV_DEFAULT"
triton_poi_fused__native_batch_norm_legit_no_training_add_relu_29:
.text.triton_poi_fused__native_batch_norm_legit_no_training_add_relu_29:
[----:B------:R-:W0:Y:S01]  /*0000*/  LDC R1, c[0x0][0x28] ;  /* 0x00000a00ff017b82 */ /* 0x000e220000000800 */
[----:B------:R-:W1:Y:S07]  /*0010*/  S2R R26, SR_CTAID.X ;  /* 0x00000000001a7919 */ /* 0x000e6e0000002500 */
[----:B------:R-:W2:Y:S01]  /*0020*/  LDC.64 R8, c[0x0][0x220] ;  /* 0x00008800ff087b82 */ /* 0x000ea20000000a00 */
[----:B------:R-:W-:Y:S02]  /*0030*/  CS2R R4, SRZ ;  /* 0x0000000000047805 */ /* 0x000fe4000001ff00 */
[----:B------:R-:W-:Y:S01]  /*0040*/  CS2R R6, SRZ ;  /* 0x0000000000067805 */ /* 0x000fe2000001ff00 */
[----:B------:R-:W3:Y:S01]  /*0050*/  S2R R0, SR_TID.X ;  /* 0x0000000000007919 */ /* 0x000ee20000002100 */
[----:B------:R-:W-:Y:S01]  /*0060*/  ULDC.64 UR6, c[0x0][0x208] ;  /* 0x0000820000067ab9 */ /* 0x000fe20000000a00 */
[----:B------:R-:W4:Y:S01]  /*0070*/  S2R R2, SR_CTAID.Y ;  /* 0x0000000000027919 */ /* 0x000f220000002600 */
[----:B------:R-:W-:Y:S01]  /*0080*/  IMAD.MOV.U32 R23, RZ, RZ, 0x3e800000 ;  /* 0x3e800000ff177424 */ /* 0x000fe200078e00ff */
[----:B------:R-:W5:Y:S01]  /*0090*/  LDC.64 R34, c[0x0][0x210] ;  /* 0x00008400ff227b82 */ /* 0x000f620000000a00 */
[----:B------:R-:W-:-:S07]  /*00a0*/  CS2R R10, SRZ ;  /* 0x00000000000a7805 */ /* 0x000fce000001ff00 */
[----:B------:R-:W4:Y:S01]  /*00b0*/  LDC.64 R20, c[0x0][0x218] ;  /* 0x00008600ff147b82 */ /* 0x000f220000000a00 */
[----:B-1----:R-:W-:Y:S02]  /*00c0*/  IMAD.SHL.U32 R26, R26, 0x10, RZ ;  /* 0x000000101a1a7824 */ /* 0x002fe400078e00ff */
[----:B---3--:R-:W-:-:S05]  /*00d0*/  IMAD.SHL.U32 R27, R0, 0x4, RZ ;  /* 0x00000004001b7824 */ /* 0x008fca00078e00ff */
[----:B------:R-:W-:-:S04]  /*00e0*/  LOP3.LUT R33, R26, 0xc, R27, 0xf8, !PT ;  /* 0x0000000c1a217812 */ /* 0x000fc800078ef81b */
[C---:B------:R-:W-:Y:S01]  /*00f0*/  ISETP.GE.AND P0, PT, R33.reuse, 0x800, PT ;  /* 0x000008002100780c */ /* 0x040fe20003f06270 */
[----:B--2---:R-:W-:-:S12]  /*0100*/  IMAD.WIDE R8, R33, 0x4, R8 ;  /* 0x0000000421087825 */ /* 0x004fd800078e0208 */
[----:B------:R1:W2:Y:S01]  /*0110*/  @!P0 LDG.E.EL.128 R4, desc[UR6][R8.64] ;  /* 0x0000000608048981 */ /* 0x0002a2000c2e1d00 */
[----:B------:R-:W-:-:S04]  /*0120*/  SHF.R.U32.HI R25, RZ, 0x2, R0 ;  /* 0x00000002ff197819 */ /* 0x000fc80000011600 */
[----:B------:R-:W-:-:S04]  /*0130*/  SGXT.U32 R25, R25, 0x6 ;  /* 0x000000061919781a */ /* 0x000fc80000000000 */
[----:B----4-:R-:W-:Y:S02]  /*0140*/  PRMT R25, R25, 0x6540, R2 ;  /* 0x0000654019197816 */ /* 0x010fe40000000002 */
[----:B-1----:R-:W-:Y:S02]  /*0150*/  CS2R R8, SRZ ;  /* 0x0000000000087805 */ /* 0x002fe4000001ff00 */
[C---:B------:R-:W-:Y:S01]  /*0160*/  ISETP.LT.AND P1, PT, R25.reuse, 0x100, !P0 ;  /* 0x000001001900780c */ /* 0x040fe20004721270 */
[C---:B------:R-:W-:Y:S01]  /*0170*/  IMAD R28, R25.reuse, 0x800, R33 ;  /* 0x00000800191c7824 */ /* 0x040fe200078e0221 */
[----:B------:R-:W-:-:S03]  /*0180*/  LOP3.LUT R12, R25, 0x40, RZ, 0xfc, !PT ;  /* 0x00000040190c7812 */ /* 0x000fc600078efcff */
[----:B-----5:R-:W-:Y:S01]  /*0190*/  IMAD.WIDE R16, R28, 0x4, R34 ;  /* 0x000000041c107825 */ /* 0x020fe200078e0222 */
[----:B------:R-:W-:Y:S02]  /*01a0*/  ISETP.LT.AND P2, PT, R12, 0x100, !P0 ;  /* 0x000001000c00780c */ /* 0x000fe40004741270 */
[----:B------:R-:W-:-:S05]  /*01b0*/  LOP3.LUT R24, R25, 0x80, RZ, 0xfc, !PT ;  /* 0x0000008019187812 */ /* 0x000fca00078efcff */
[----:B------:R1:W3:Y:S01]  /*01c0*/  @P1 LDG.E.EL.128 R8, desc[UR6][R16.64] ;  /* 0x0000000610081981 */ /* 0x0002e2000c2e1d00 */
[----:B0-----:R-:W-:-:S04]  /*01d0*/  IMAD.WIDE R20, R33, 0x4, R20 ;  /* 0x0000000421147825 */ /* 0x001fc800078e0214 */
[----:B--2---:R-:W-:Y:S01]  /*01e0*/  FADD R4, R4, 9.9999997473787516356e-06 ;  /* 0x3727c5ac04047421 */ /* 0x004fe20000000000 */
[----:B------:R-:W-:Y:S01]  /*01f0*/  FADD R36, R6, 9.9999997473787516356e-06 ;  /* 0x3727c5ac06247421 */ /* 0x000fe20000000000 */
[----:B------:R-:W-:Y:S01]  /*0200*/  FADD R3, R5, 9.9999997473787516356e-06 ;  /* 0x3727c5ac05037421 */ /* 0x000fe20000000000 */
[----:B------:R-:W-:Y:S01]  /*0210*/  FADD R22, R7, 9.9999997473787516356e-06 ;  /* 0x3727c5ac07167421 */ /* 0x000fe20000000000 */
[----:B------:R0:W2:Y:S01]  /*0220*/  MUFU.SQRT R29, R4 ;  /* 0x00000004001d7308 */ /* 0x0000a20000002000 */
[----:B------:R-:W-:-:S07]  /*0230*/  CS2R R6, SRZ ;  /* 0x0000000000067805 */ /* 0x000fce000001ff00 */
[----:B------:R4:W5:Y:S01]  /*0240*/  MUFU.SQRT R31, R3 ;  /* 0x00000003001f7308 */ /* 0x0009620000002000 */
[----:B0-----:R-:W-:Y:S02]  /*0250*/  CS2R R4, SRZ ;  /* 0x0000000000047805 */ /* 0x001fe4000001ff00 */
[----:B--2---:R-:W-:-:S05]  /*0260*/  FSETP.GT.AND P4, PT, R29, 8.50705917302346158658e+37, PT ;  /* 0x7e8000001d00780b */ /* 0x004fca0003f84000 */
[----:B------:R-:W0:Y:S01]  /*0270*/  MUFU.SQRT R36, R36 ;  /* 0x0000002400247308 */ /* 0x000e220000002000 */
[----:B------:R-:W-:Y:S01]  /*0280*/  FSETP.GEU.AND P5, PT, R29, 1.175494350822287508e-38, PT ;  /* 0x008000001d00780b */ /* 0x000fe20003fae000 */
[----:B----4-:R-:W-:Y:S01]  /*0290*/  IMAD R3, R12, 0x800, R33 ;  /* 0x000008000c037824 */ /* 0x010fe200078e0221 */
[----:B------:R-:W-:-:S03]  /*02a0*/  FSEL R32, R23, 1, P4 ;  /* 0x3f80000017207808 */ /* 0x000fc60002000000 */
[----:B------:R-:W-:Y:S01]  /*02b0*/  IMAD.WIDE R14, R3, 0x4, R34 ;  /* 0x00000004030e7825 */ /* 0x000fe200078e0222 */
[C---:B-----5:R-:W-:Y:S01]  /*02c0*/  FSETP.GT.AND P6, PT, R31.reuse, 8.50705917302346158658e+37, PT ;  /* 0x7e8000001f00780b */ /* 0x060fe20003fc4000 */
[----:B------:R-:W2:Y:S01]  /*02d0*/  MUFU.SQRT R22, R22 ;  /* 0x0000001600167308 */ /* 0x000ea20000002000 */
[----:B------:R-:W-:Y:S01]  /*02e0*/  FSETP.GEU.AND P3, PT, R31, 1.175494350822287508e-38, PT ;  /* 0x008000001f00780b */ /* 0x000fe20003f6e000 */
[----:B------:R-:W-:Y:S01]  /*02f0*/  @P4 FMUL R29, R29, 0.25 ;  /* 0x3e8000001d1d4820 */ /* 0x000fe20000400000 */
[----:B------:R4:W5:Y:S03]  /*0300*/  @P2 LDG.E.EL.128 R4, desc[UR6][R14.64] ;  /* 0x000000060e042981 */ /* 0x000966000c2e1d00 */
[----:B------:R-:W-:Y:S01]  /*0310*/  @!P5 FMUL R32, R32, 16777216 ;  /* 0x4b8000002020d820 */ /* 0x000fe20000400000 */
[C---:B0-----:R-:W-:Y:S01]  /*0320*/  FSETP.GT.AND P4, PT, R36.reuse, 8.50705917302346158658e+37, PT ;  /* 0x7e8000002400780b */ /* 0x041fe20003f84000 */
[----:B------:R-:W-:Y:S01]  /*0330*/  @!P5 FMUL R29, R29, 16777216 ;  /* 0x4b8000001d1dd820 */ /* 0x000fe20000400000 */
[----:B------:R-:W-:-:S03]  /*0340*/  FSETP.GEU.AND P5, PT, R36, 1.175494350822287508e-38, PT ;  /* 0x008000002400780b */ /* 0x000fc60003fae000 */
[----:B------:R-:W-:Y:S01]  /*0350*/  @P6 FMUL R31, R31, 0.25 ;  /* 0x3e8000001f1f6820 */ /* 0x000fe20000400000 */
[----:B------:R-:W-:Y:S01]  /*0360*/  FSEL R30, R23, 1, P6 ;  /* 0x3f800000171e7808 */ /* 0x000fe20003000000 */
[----:B------:R-:W-:Y:S02]  /*0370*/  MUFU.RCP R29, R29 ;  /* 0x0000001d001d7308 */ /* 0x000fe40000001000 */
[----:B------:R-:W-:-:S04]  /*0380*/  @!P3 FMUL R31, R31, 16777216 ;  /* 0x4b8000001f1fb820 */ /* 0x000fc80000400000 */
[----:B------:R-:W-:-:S04]  /*0390*/  @P4 FMUL R36, R36, 0.25 ;  /* 0x3e80000024244820 */ /* 0x000fc80000400000 */
[----:B------:R-:W-:Y:S01]  /*03a0*/  @!P5 FMUL R36, R36, 16777216 ;  /* 0x4b8000002424d820 */ /* 0x000fe20000400000 */
[----:B------:R-:W0:Y:S01]  /*03b0*/  MUFU.RCP R31, R31 ;  /* 0x0000001f001f7308 */ /* 0x000e220000001000 */
[----:B------:R-:W-:Y:S01]  /*03c0*/  @!P3 FMUL R30, R30, 16777216 ;  /* 0x4b8000001e1eb820 */ /* 0x000fe20000400000 */
[----:B--2---:R-:W-:-:S06]  /*03d0*/  FSETP.GT.AND P3, PT, R22, 8.50705917302346158658e+37, PT ;  /* 0x7e8000001600780b */ /* 0x004fcc0003f64000 */
[----:B------:R-:W2:Y:S01]  /*03e0*/  MUFU.RCP R36, R36 ;  /* 0x0000002400247308 */ /* 0x000ea20000001000 */
[C---:B------:R-:W-:Y:S02]  /*03f0*/  ISETP.LT.AND P6, PT, R24.reuse, 0x100, !P0 ;  /* 0x000001001800780c */ /* 0x040fe400047c1270 */
[----:B-1----:R-:W-:Y:S01]  /*0400*/  FSEL R17, R23, 1, P4 ;  /* 0x3f80000017117808 */ /* 0x002fe20002000000 */
[----:B------:R-:W-:Y:S01]  /*0410*/  IMAD R24, R24, 0x800, R33 ;  /* 0x0000080018187824 */ /* 0x000fe200078e0221 */
[----:B------:R-:W-:Y:S02]  /*0420*/  FSETP.GEU.AND P4, PT, R22, 1.175494350822287508e-38, PT ;  /* 0x008000001600780b */ /* 0x000fe40003f8e000 */
[----:B------:R-:W-:Y:S01]  /*0430*/  CS2R R12, SRZ ;  /* 0x00000000000c7805 */ /* 0x000fe2000001ff00 */
[----:B------:R-:W-:Y:S01]  /*0440*/  @!P5 FMUL R17, R17, 16777216 ;  /* 0x4b8000001111d820 */ /* 0x000fe20000400000 */
[----:B----4-:R-:W-:Y:S01]  /*0450*/  CS2R R14, SRZ ;  /* 0x00000000000e7805 */ /* 0x010fe2000001ff00 */
[----:B------:R-:W-:-:S04]  /*0460*/  IMAD.WIDE R18, R24, 0x4, R34 ;  /* 0x0000000418127825 */ /* 0x000fc800078e0222 */
[----:B0-----:R-:W-:Y:S01]  /*0470*/  FMUL R31, R31, R30 ;  /* 0x0000001e1f1f7220 */ /* 0x001fe20000400000 */
[----:B------:R-:W-:Y:S01]  /*0480*/  @P3 FMUL R22, R22, 0.25 ;  /* 0x3e80000016163820 */ /* 0x000fe20000400000 */
[----:B--2---:R-:W-:Y:S01]  /*0490*/  FMUL R30, R36, R17 ;  /* 0x00000011241e7220 */ /* 0x004fe20000400000 */
[----:B------:R-:W-:Y:S01]  /*04a0*/  LOP3.LUT R36, R25, 0xc0, RZ, 0xfc, !PT ;  /* 0x000000c019247812 */ /* 0x000fe200078efcff */
[----:B------:R0:W2:Y:S01]  /*04b0*/  @P6 LDG.E.EL.128 R12, desc[UR6][R18.64] ;  /* 0x00000006120c6981 */ /* 0x0000a2000c2e1d00 */
[----:B------:R-:W-:Y:S02]  /*04c0*/  FSEL R38, R23, 1, P3 ;  /* 0x3f80000017267808 */ /* 0x000fe40001800000 */
[----:B------:R-:W-:Y:S02]  /*04d0*/  CS2R R16, SRZ ;  /* 0x0000000000107805 */ /* 0x000fe4000001ff00 */
[----:B------:R-:W-:Y:S01]  /*04e0*/  ISETP.LT.AND P3, PT, R36, 0x100, !P0 ;  /* 0x000001002400780c */ /* 0x000fe20004761270 */
[----:B------:R-:W-:Y:S01]  /*04f0*/  @!P4 FMUL R22, R22, 16777216 ;  /* 0x4b8000001616c820 */ /* 0x000fe20000400000 */
[----:B------:R-:W-:Y:S01]  /*0500*/  IMAD R25, R36, 0x800, R33 ;  /* 0x0000080024197824 */ /* 0x000fe200078e0221 */
[----:B0-----:R-:W-:Y:S01]  /*0510*/  CS2R R18, SRZ ;  /* 0x0000000000127805 */ /* 0x001fe2000001ff00 */
[----:B------:R-:W-:-:S02]  /*0520*/  FMUL R32, R29, R32 ;  /* 0x000000201d207220 */ /* 0x000fc40000400000 */
[----:B------:R0:W1:Y:S01]  /*0530*/  MUFU.RCP R29, R22 ;  /* 0x00000016001d7308 */ /* 0x0000620000001000 */
[----:B------:R-:W-:Y:S02]  /*0540*/  IMAD.WIDE R34, R25, 0x4, R34 ;  /* 0x0000000419227825 */ /* 0x000fe400078e0222 */
[----:B------:R4:W3:Y:S01]  /*0550*/  @!P0 LDG.E.EL.128 R16, desc[UR6][R20.64] ;  /* 0x0000000614108981 */ /* 0x0008e2000c2e1d00 */
[----:B0-----:R-:W-:Y:S02]  /*0560*/  CS2R R22, SRZ ;  /* 0x0000000000167805 */ /* 0x001fe4000001ff00 */
[----:B----4-:R-:W-:-:S06]  /*0570*/  CS2R R20, SRZ ;  /* 0x0000000000147805 */ /* 0x010fcc000001ff00 */
[----:B------:R0:W4:Y:S01]  /*0580*/  @P3 LDG.E.EL.128 R20, desc[UR6][R34.64] ;  /* 0x0000000622143981 */ /* 0x000122000c2e1d00 */
[----:B------:R-:W-:-:S04]  /*0590*/  @!P4 FMUL R38, R38, 16777216 ;  /* 0x4b8000002626c820 */ /* 0x000fc80000400000 */
[----:B-1----:R-:W-:Y:S02]  /*05a0*/  FMUL R29, R29, R38 ;  /* 0x000000261d1d7220 */ /* 0x002fe40000400000 */
[----:B------:R-:W1:Y:S02]  /*05b0*/  LDC.64 R38, c[0x0][0x228] ;  /* 0x00008a00ff267b82 */ /* 0x000e640000000a00 */
[----:B-1----:R-:W-:-:S04]  /*05c0*/  IMAD.WIDE R38, R33, 0x4, R38 ;  /* 0x0000000421267825 */ /* 0x002fc800078e0226 */
[C---:B---3--:R-:W-:Y:S01]  /*05d0*/  FADD R11, -R19.reuse, R11 ;  /* 0x0000000b130b7221 */ /* 0x048fe20000000100 */
[C---:B-----5:R-:W-:Y:S01]  /*05e0*/  FADD R36, -R19.reuse, R7 ;  /* 0x0000000713247221 */ /* 0x060fe20000000100 */
[----:B--2---:R-:W-:Y:S01]  /*05f0*/  FADD R15, -R19, R15 ;  /* 0x0000000f130f7221 */ /* 0x004fe20000000100 */
[C---:B------:R-:W-:Y:S01]  /*0600*/  FADD R10, -R18.reuse, R10 ;  /* 0x0000000a120a7221 */ /* 0x040fe20000000100 */
[----:B------:R-:W-:Y:S01]  /*0610*/  FADD R37, -R18, R14 ;  /* 0x0000000e12257221 */ /* 0x000fe20000000100 */
[C---:B0-----:R-:W-:Y:S01]  /*0620*/  FADD R35, -R16.reuse, R8 ;  /* 0x0000000810237221 */ /* 0x041fe20000000100 */
[C---:B------:R-:W-:Y:S01]  /*0630*/  FADD R9, -R17.reuse, R9 ;  /* 0x0000000911097221 */ /* 0x040fe20000000100 */
[----:B------:R-:W-:Y:S01]  /*0640*/  FADD R14, -R17, R5 ;  /* 0x00000005110e7221 */ /* 0x000fe20000000100 */
[C---:B------:R-:W-:Y:S01]  /*0650*/  FADD R8, -R16.reuse, R4 ;  /* 0x0000000410087221 */ /* 0x040fe20000000100 */
[----:B------:R-:W-:Y:S01]  /*0660*/  FADD R12, -R16, R12 ;  /* 0x0000000c100c7221 */ /* 0x000fe20000000100 */
[----:B----4-:R-:W-:Y:S01]  /*0670*/  FADD R23, -R19, R23 ;  /* 0x0000001713177221 */ /* 0x010fe20000000100 */
[C---:B------:R-:W-:Y:S01]  /*0680*/  FADD R19, -R18.reuse, R6 ;  /* 0x0000000612137221 */ /* 0x040fe20000000100 */
[----:B------:R-:W-:Y:S01]  /*0690*/  FADD R18, -R18, R22 ;  /* 0x0000001612127221 */ /* 0x000fe20000000100 */
[C---:B------:R-:W-:Y:S01]  /*06a0*/  FADD R22, -R17.reuse, R13 ;  /* 0x0000000d11167221 */ /* 0x040fe20000000100 */
[----:B------:R-:W-:Y:S01]  /*06b0*/  FADD R21, -R17, R21 ;  /* 0x0000001511157221 */ /* 0x000fe20000000100 */
[----:B------:R-:W-:-:S02]  /*06c0*/  FADD R20, -R16, R20 ;  /* 0x0000001410147221 */ /* 0x000fc40000000100 */
[----:B------:R-:W0:Y:S01]  /*06d0*/  LDC.64 R16, c[0x0][0x230] ;  /* 0x00008c00ff107b82 */ /* 0x000e220000000a00 */
[C---:B------:R-:W-:Y:S01]  /*06e0*/  FMUL R34, R32.reuse, R12 ;  /* 0x0000000c20227220 */ /* 0x040fe20000400000 */
[C---:B------:R-:W-:Y:S01]  /*06f0*/  FMUL R12, R31.reuse, R9 ;  /* 0x000000091f0c7220 */ /* 0x040fe20000400000 */
[----:B------:R-:W-:Y:S01]  /*0700*/  LOP3.LUT R9, R26, 0xc, R27, 0xf8, !PT ;  /* 0x0000000c1a097812 */ /* 0x000fe200078ef81b */
[C---:B------:R-:W-:Y:S01]  /*0710*/  FMUL R13, R31.reuse, R14 ;  /* 0x0000000e1f0d7220 */ /* 0x040fe20000400000 */
[C---:B------:R-:W-:Y:S01]  /*0720*/  FMUL R35, R32.reuse, R35 ;  /* 0x0000002320237220 */ /* 0x040fe20000400000 */
[C---:B------:R-:W-:Y:S01]  /*0730*/  FMUL R33, R32.reuse, R8 ;  /* 0x0000000820217220 */ /* 0x040fe20000400000 */
[C---:B------:R-:W-:Y:S01]  /*0740*/  FMUL R14, R31.reuse, R22 ;  /* 0x000000161f0e7220 */ /* 0x040fe20000400000 */
[----:B------:R-:W-:Y:S01]  /*0750*/  FMUL R32, R32, R20 ;  /* 0x0000001420207220 */ /* 0x000fe20000400000 */
[----:B------:R-:W-:Y:S01]  /*0760*/  FMUL R22, R31, R21 ;  /* 0x000000151f167220 */ /* 0x000fe20000400000 */
[C---:B------:R-:W-:Y:S01]  /*0770*/  FMUL R31, R30.reuse, R10 ;  /* 0x0000000a1e1f7220 */ /* 0x040fe20000400000 */
[C---:B------:R-:W-:Y:S01]  /*0780*/  FMUL R19, R30.reuse, R19 ;  /* 0x000000131e137220 */ /* 0x040fe20000400000 */
[C---:B------:R-:W-:Y:S01]  /*0790*/  FMUL R21, R30.reuse, R37 ;  /* 0x000000251e157220 */ /* 0x040fe20000400000 */
[----:B------:R-:W-:Y:S01]  /*07a0*/  FMUL R20, R30, R18 ;  /* 0x000000121e147220 */ /* 0x000fe20000400000 */
[----:B------:R-:W-:Y:S01]  /*07b0*/  FMUL R30, R29, R11 ;  /* 0x0000000b1d1e7220 */ /* 0x000fe20000400000 */
[----:B------:R-:W-:-:S02]  /*07c0*/  CS2R R4, SRZ ;  /* 0x0000000000047805 */ /* 0x000fc4000001ff00 */
[----:B------:R-:W-:Y:S02]  /*07d0*/  CS2R R6, SRZ ;  /* 0x0000000000067805 */ /* 0x000fe4000001ff00 */
[----:B------:R-:W-:-:S04]  /*07e0*/  CS2R R10, SRZ ;  /* 0x00000000000a7805 */ /* 0x000fc8000001ff00 */
[----:B------:R1:W2:Y:S01]  /*07f0*/  @!P0 LDG.E.EL.128 R4, desc[UR6][R38.64] ;  /* 0x0000000626048981 */ /* 0x0002a2000c2e1d00 */
[----:B0-----:R-:W-:Y:S01]  /*0800*/  IMAD.WIDE R16, R9, 0x4, R16 ;  /* 0x0000000409107825 */ /* 0x001fe200078e0210 */
[----:B------:R-:W-:-:S06]  /*0810*/  CS2R R8, SRZ ;  /* 0x0000000000087805 */ /* 0x000fcc000001ff00 */
[----:B------:R-:W2:Y:S01]  /*0820*/  @!P0 LDG.E.EL.128 R8, desc[UR6][R16.64] ;  /* 0x0000000610088981 */ /* 0x000ea2000c2e1d00 */
[C---:B-1----:R-:W-:Y:S02]  /*0830*/  FMUL R38, R29.reuse, R36 ;  /* 0x000000241d267220 */ /* 0x042fe40000400000 */
[----:B------:R-:W0:Y:S01]  /*0840*/  LDC.64 R36, c[0x0][0x238] ;  /* 0x00008e00ff247b82 */ /* 0x000e220000000a00 */
[C---:B------:R-:W-:Y:S01]  /*0850*/  FMUL R23, R29.reuse, R23 ;  /* 0x000000171d177220 */ /* 0x040fe20000400000 */
[----:B------:R-:W-:-:S03]  /*0860*/  FMUL R15, R29, R15 ;  /* 0x0000000f1d0f7220 */ /* 0x000fc60000400000 */
[----:B--2---:R-:W-:Y:S01]  /*0870*/  FFMA R17, R23, R7, R11 ;  /* 0x0000000717117223 */ /* 0x004fe2000000000b */
[-CC-:B------:R-:W-:Y:S01]  /*0880*/  FFMA R22, R22, R5.reuse, R9.reuse ;  /* 0x0000000516167223 */ /* 0x180fe20000000009 */
[-CC-:B------:R-:W-:Y:S01]  /*0890*/  FFMA R23, R14, R5.reuse, R9.reuse ;  /* 0x000000050e177223 */ /* 0x180fe20000000009 */
[----:B------:R-:W-:Y:S01]  /*08a0*/  FFMA R29, R13, R5, R9 ;  /* 0x000000050d1d7223 */ /* 0x000fe20000000009 */
[----:B------:R-:W-:Y:S01]  /*08b0*/  FFMA R18, R15, R7, R11 ;  /* 0x000000070f127223 */ /* 0x000fe2000000000b */
[----:B------:R-:W-:Y:S01]  /*08c0*/  FFMA R9, R12, R5, R9 ;  /* 0x000000050c097223 */ /* 0x000fe20000000009 */
[-CC-:B------:R-:W-:Y:S01]  /*08d0*/  FFMA R16, R38, R7.reuse, R11.reuse ;  /* 0x0000000726107223 */ /* 0x180fe2000000000b */
[----:B------:R-:W-:Y:S01]  /*08e0*/  FFMA R30, R30, R7, R11 ;  /* 0x000000071e1e7223 */ /* 0x000fe2000000000b */
[-CC-:B------:R-:W-:Y:S01]  /*08f0*/  FFMA R20, R20, R6.reuse, R10.reuse ;  /* 0x0000000614147223 */ /* 0x180fe2000000000a */
[-CC-:B------:R-:W-:Y:S01]  /*0900*/  FFMA R21, R21, R6.reuse, R10.reuse ;  /* 0x0000000615157223 */ /* 0x180fe2000000000a */
[-CC-:B------:R-:W-:Y:S01]  /*0910*/  FFMA R19, R19, R6.reuse, R10.reuse ;  /* 0x0000000613137223 */ /* 0x180fe2000000000a */
[----:B------:R-:W-:Y:S01]  /*0920*/  FFMA R31, R31, R6, R10 ;  /* 0x000000061f1f7223 */ /* 0x000fe2000000000a */
[----:B------:R-:W-:-:S02]  /*0930*/  CS2R R12, SRZ ;  /* 0x00000000000c7805 */ /* 0x000fc4000001ff00 */
[----:B------:R-:W-:Y:S01]  /*0940*/  CS2R R14, SRZ ;  /* 0x00000000000e7805 */ /* 0x000fe2000001ff00 */
[----:B0-----:R-:W-:-:S05]  /*0950*/  IMAD.WIDE R6, R28, 0x4, R36 ;  /* 0x000000041c067825 */ /* 0x001fca00078e0224 */
[----:B------:R0:W2:Y:S01]  /*0960*/  @P1 LDG.E.EL.128 R12, desc[UR6][R6.64] ;  /* 0x00000006060c1981 */ /* 0x0000a2000c2e1d00 */
[-CC-:B------:R-:W-:Y:S01]  /*0970*/  FFMA R32, R32, R4.reuse, R8.reuse ;  /* 0x0000000420207223 */ /* 0x180fe20000000008 */
[-CC-:B------:R-:W-:Y:S01]  /*0980*/  FFMA R34, R34, R4.reuse, R8.reuse ;  /* 0x0000000422227223 */ /* 0x180fe20000000008 */
[-CC-:B------:R-:W-:Y:S01]  /*0990*/  FFMA R33, R33, R4.reuse, R8.reuse ;  /* 0x0000000421217223 */ /* 0x180fe20000000008 */
[----:B------:R-:W-:Y:S01]  /*09a0*/  FFMA R35, R35, R4, R8 ;  /* 0x0000000423237223 */ /* 0x000fe20000000008 */
[----:B------:R-:W-:Y:S01]  /*09b0*/  CS2R R4, SRZ ;  /* 0x0000000000047805 */ /* 0x000fe2000001ff00 */
[----:B------:R-:W-:Y:S01]  /*09c0*/  IMAD.WIDE R10, R3, 0x4, R36 ;  /* 0x00000004030a7825 */ /* 0x000fe200078e0224 */
[----:B0-----:R-:W-:-:S06]  /*09d0*/  CS2R R6, SRZ ;  /* 0x0000000000067805 */ /* 0x001fcc000001ff00 */
[----:B------:R0:W3:Y:S01]  /*09e0*/  @P2 LDG.E.EL.128 R4, desc[UR6][R10.64] ;  /* 0x000000060a042981 */ /* 0x0000e2000c2e1d00 */
[----:B------:R-:W-:Y:S01]  /*09f0*/  IMAD.WIDE R38, R24, 0x4, R36 ;  /* 0x0000000418267825 */ /* 0x000fe200078e0224 */
[----:B0-----:R-:W-:-:S03]  /*0a00*/  CS2R R10, SRZ ;  /* 0x00000000000a7805 */ /* 0x001fc6000001ff00 */
[----:B------:R-:W-:Y:S02]  /*0a10*/  IMAD.WIDE R36, R25, 0x4, R36 ;  /* 0x0000000419247825 */ /* 0x000fe400078e0224 */
[----:B------:R-:W0:Y:S01]  /*0a20*/  S2R R25, SR_TID.X ;  /* 0x0000000000197919 */ /* 0x000e220000002100 */
[----:B------:R-:W1:Y:S01]  /*0a30*/  S2UR UR5, SR_CgaCtaId ;  /* 0x00000000000579c3 */ /* 0x000e620000008800 */
[----:B------:R-:W-:Y:S01]  /*0a40*/  IMAD.SHL.U32 R28, R0, 0x400, RZ ;  /* 0x00000400001c7824 */ /* 0x000fe200078e00ff */
[----:B------:R-:W-:Y:S01]  /*0a50*/  UMOV UR4, 0x400 ;  /* 0x0000040000047882 */ /* 0x000fe20000000000 */
[C---:B--2---:R-:W-:Y:S01]  /*0a60*/  FSETP.GEU.AND P1, PT, R9.reuse, -R13, PT ;  /* 0x8000000d0900720b */ /* 0x044fe20003f2e000 */
[----:B------:R-:W-:Y:S01]  /*0a70*/  FADD R24, R9, R13 ;  /* 0x0000000d09187221 */ /* 0x000fe20000000000 */
[----:B------:R-:W-:Y:S02]  /*0a80*/  CS2R R8, SRZ ;  /* 0x0000000000087805 */ /* 0x000fe4000001ff00 */
[----:B------:R-:W-:Y:S01]  /*0a90*/  FSETP.GEU.AND P5, PT, R31, -R14, PT ;  /* 0x8000000e1f00720b */ /* 0x000fe20003fae000 */
[----:B------:R-:W-:Y:S01]  /*0aa0*/  FADD R3, R35, R12 ;  /* 0x0000000c23037221 */ /* 0x000fe20000000000 */
[C---:B------:R-:W-:Y:S01]  /*0ab0*/  FSETP.GEU.AND P2, PT, R30.reuse, -R15, PT ;  /* 0x8000000f1e00720b */ /* 0x040fe20003f4e000 */
[----:B------:R-:W-:Y:S01]  /*0ac0*/  FADD R31, R31, R14 ;  /* 0x0000000e1f1f7221 */ /* 0x000fe20000000000 */
[----:B------:R-:W-:Y:S01]  /*0ad0*/  FSETP.GEU.AND P0, PT, R35, -R12, PT ;  /* 0x8000000c2300720b */ /* 0x000fe20003f0e000 */
[----:B------:R-:W2:Y:S01]  /*0ae0*/  @P6 LDG.E.EL.128 R8, desc[UR6][R38.64] ;  /* 0x0000000626086981 */ /* 0x000ea2000c2e1d00 */
[----:B------:R-:W-:Y:S01]  /*0af0*/  FADD R30, R30, R15 ;  /* 0x0000000f1e1e7221 */ /* 0x000fe20000000000 */
[----:B------:R-:W-:-:S02]  /*0b00*/  CS2R R12, SRZ ;  /* 0x00000000000c7805 */ /* 0x000fc4000001ff00 */
[----:B------:R-:W-:-:S06]  /*0b10*/  CS2R R14, SRZ ;  /* 0x00000000000e7805 */ /* 0x000fcc000001ff00 */
[----:B------:R4:W5:Y:S01]  /*0b20*/  @P3 LDG.E.EL.128 R12, desc[UR6][R36.64] ;  /* 0x00000006240c3981 */ /* 0x000962000c2e1d00 */
[C---:B---3--:R-:W-:Y:S01]  /*0b30*/  FSETP.GEU.AND P4, PT, R33.reuse, -R4, PT ;  /* 0x800000042100720b */ /* 0x048fe20003f8e000 */
[----:B------:R-:W-:Y:S01]  /*0b40*/  FADD R4, R33, R4 ;  /* 0x0000000421047221 */ /* 0x000fe20000000000 */
[----:B0-----:R-:W-:Y:S01]  /*0b50*/  SHF.R.U32.HI R33, RZ, 0x2, R25 ;  /* 0x00000002ff217819 */ /* 0x001fe20000011619 */
[----:B-1----:R-:W-:Y:S01]  /*0b60*/  UPRMT UR4, UR5, 0x654, UR4 ;  /* 0x0000065405047896 */ /* 0x002fe20008000004 */
[----:B------:R-:W-:Y:S02]  /*0b70*/  LOP3.LUT R28, R28, 0xc00, RZ, 0xc0, !PT ;  /* 0x00000c001c1c7812 */ /* 0x000fe400078ec0ff */
[----:B------:R-:W-:-:S03]  /*0b80*/  SGXT.U32 R33, R33, 0x6 ;  /* 0x000000062121781a */ /* 0x000fc60000000000 */
[C---:B----4-:R-:W-:Y:S02]  /*0b90*/  LEA.HI R36, R28.reuse, UR4, RZ, 0x1c ;  /* 0x000000041c247c11 */ /* 0x050fe4000f8fe0ff */
[C---:B------:R-:W-:Y:S02]  /*0ba0*/  LOP3.LUT R33, R28.reuse, R33, RZ, 0xfc, !PT ;  /* 0x000000211c217212 */ /* 0x040fe400078efcff */
[C---:B------:R-:W-:Y:S01]  /*0bb0*/  FSETP.GEU.AND P3, PT, R29.reuse, -R5, PT ;  /* 0x800000051d00720b */ /* 0x040fe20003f6e000 */
[----:B------:R-:W-:Y:S02]  /*0bc0*/  FADD R29, R29, R5 ;  /* 0x000000051d1d7221 */ /* 0x000fe40000000000 */
[----:B------:R-:W-:Y:S01]  /*0bd0*/  IMAD R5, R33, 0x4, R36 ;  /* 0x0000000421057824 */ /* 0x000fe200078e0224 */
[----:B------:R-:W-:Y:S02]  /*0be0*/  FSEL R36, R3, RZ, P0 ;  /* 0x000000ff03247208 */ /* 0x000fe40000000000 */
[----:B------:R-:W-:-:S04]  /*0bf0*/  LOP3.LUT R3, R28, 0x100, RZ, 0xfc, !PT ;  /* 0x000001001c037812 */ /* 0x000fc800078efcff */
[----:B------:R-:W-:-:S05]  /*0c00*/  LEA.HI R38, R3, UR4, RZ, 0x1c ;  /* 0x0000000403267c11 */ /* 0x000fca000f8fe0ff */
[----:B------:R-:W-:Y:S01]  /*0c10*/  IMAD R3, R33, 0x4, R38 ;  /* 0x0000000421037824 */ /* 0x000fe200078e0226 */
[----:B------:R-:W-:Y:S02]  /*0c20*/  FSEL R38, R24, RZ, P1 ;  /* 0x000000ff18267208 */ /* 0x000fe40000800000 */
[C---:B------:R-:W-:Y:S02]  /*0c30*/  LOP3.LUT R24, R28.reuse, 0x200, RZ, 0xfc, !PT ;  /* 0x000002001c187812 */ /* 0x040fe400078efcff */
[----:B------:R-:W-:Y:S02]  /*0c40*/  LOP3.LUT R28, R28, 0x300, RZ, 0xfc, !PT ;  /* 0x000003001c1c7812 */ /* 0x000fe400078efcff */
[----:B------:R-:W-:Y:S02]  /*0c50*/  LEA.HI R24, R24, UR4, RZ, 0x1c ;  /* 0x0000000418187c11 */ /* 0x000fe4000f8fe0ff */
[----:B------:R-:W-:Y:S02]  /*0c60*/  LEA.HI R28, R28, UR4, RZ, 0x1c ;  /* 0x000000041c1c7c11 */ /* 0x000fe4000f8fe0ff */
[C---:B------:R-:W-:Y:S01]  /*0c70*/  FSETP.GEU.AND P0, PT, R19.reuse, -R6, PT ;  /* 0x800000061300720b */ /* 0x040fe20003f0e000 */
[----:B------:R-:W-:Y:S01]  /*0c80*/  FADD R6, R19, R6 ;  /* 0x0000000613067221 */ /* 0x000fe20000000000 */
[----:B------:R-:W-:Y:S01]  /*0c90*/  IMAD R24, R33, 0x4, R24 ;  /* 0x0000000421187824 */ /* 0x000fe200078e0218 */
[----:B------:R-:W-:Y:S01]  /*0ca0*/  LOP3.LUT R19, R27, 0xfc, RZ, 0xc0, !PT ;  /* 0x000000fc1b137812 */ /* 0x000fe200078ec0ff */
[----:B------:R-:W-:Y:S01]  /*0cb0*/  IMAD R28, R33, 0x4, R28 ;  /* 0x00000004211c7824 */ /* 0x000fe200078e021c */
[----:B------:R-:W-:-:S02]  /*0cc0*/  FSEL R33, R30, RZ, P2 ;  /* 0x000000ff1e217208 */ /* 0x000fc40001000000 */
[----:B------:R-:W-:Y:S02]  /*0cd0*/  FSEL R31, R31, RZ, P5 ;  /* 0x000000ff1f1f7208 */ /* 0x000fe40002800000 */
[----:B------:R-:W-:Y:S02]  /*0ce0*/  FSEL R4, R4, RZ, P4 ;  /* 0x000000ff04047208 */ /* 0x000fe40002000000 */
[----:B------:R-:W-:Y:S02]  /*0cf0*/  FSEL R30, R29, RZ, P3 ;  /* 0x000000ff1d1e7208 */ /* 0x000fe40001800000 */
[C---:B------:R-:W-:Y:S01]  /*0d00*/  FSETP.GEU.AND P4, PT, R16.reuse, -R7, PT ;  /* 0x800000071000720b */ /* 0x040fe20003f8e000 */
[----:B------:R-:W-:Y:S01]  /*0d10*/  FADD R7, R16, R7 ;  /* 0x0000000710077221 */ /* 0x000fe20000000000 */
[----:B------:R-:W-:Y:S01]  /*0d20*/  PRMT R2, R19, 0x6540, R2 ;  /* 0x0000654013027816 */ /* 0x000fe20000000002 */
[----:B------:R-:W-:Y:S01]  /*0d30*/  STS [R5], R36 ;  /* 0x0000002405007388 */ /* 0x000fe20000000800 */
[----:B------:R-:W-:-:S03]  /*0d40*/  FSEL R19, R6, RZ, P0 ;  /* 0x000000ff06137208 */ /* 0x000fc60000000000 */
[----:B------:R-:W-:Y:S01]  /*0d50*/  STS [R3+0x400], R38 ;  /* 0x0004002603007388 */ /* 0x000fe20000000800 */
[----:B------:R-:W-:-:S03]  /*0d60*/  FSEL R7, R7, RZ, P4 ;  /* 0x000000ff07077208 */ /* 0x000fc60002000000 */
[----:B------:R-:W-:Y:S04]  /*0d70*/  STS [R24+0x800], R31 ;  /* 0x0008001f18007388 */ /* 0x000fe80000000800 */
[----:B------:R-:W-:Y:S04]  /*0d80*/  STS [R28+0xc00], R33 ;  /* 0x000c00211c007388 */ /* 0x000fe80000000800 */
[----:B------:R-:W-:Y:S04]  /*0d90*/  STS [R5+0x100], R4 ;  /* 0x0001000405007388 */ /* 0x000fe80000000800 */
[----:B------:R-:W-:Y:S04]  /*0da0*/  STS [R3+0x500], R30 ;  /* 0x0005001e03007388 */ /* 0x000fe80000000800 */
[----:B------:R-:W-:Y:S04]  /*0db0*/  STS [R24+0x900], R19 ;  /* 0x0009001318007388 */ /* 0x000fe80000000800 */
[----:B------:R0:W-:Y:S01]  /*0dc0*/  STS [R28+0xd00], R7 ;  /* 0x000d00071c007388 */ /* 0x0001e20000000800 */
[----:B------:R-:W-:-:S04]  /*0dd0*/  LOP3.LUT R27, R27, 0x3fc, RZ, 0xc0, !PT ;  /* 0x000003fc1b1b7812 */ /* 0x000fc800078ec0ff */
[----:B------:R-:W-:Y:S02]  /*0de0*/  LOP3.LUT R6, R27, 0x400, RZ, 0xfc, !PT ;  /* 0x000004001b067812 */ /* 0x000fe400078efcff */
[----:B------:R-:W-:Y:S02]  /*0df0*/  SHF.R.U32.HI R25, RZ, 0x2, R25 ;  /* 0x00000002ff197819 */ /* 0x000fe40000011619 */
[----:B0-----:R-:W-:Y:S02]  /*0e00*/  SHF.R.U32.HI R7, RZ, 0x4, R6 ;  /* 0x00000004ff077819 */ /* 0x001fe40000011606 */
[----:B------:R-:W-:Y:S02]  /*0e10*/  LOP3.LUT R6, R25, 0x30, RZ, 0xc0, !PT ;  /* 0x0000003019067812 */ /* 0x000fe400078ec0ff */
[----:B------:R-:W-:Y:S02]  /*0e20*/  LOP3.LUT R7, R7, 0x70, RZ, 0xc0, !PT ;  /* 0x0000007007077812 */ /* 0x000fe400078ec0ff */
[----:B------:R-:W-:-:S05]  /*0e30*/  IADD3 R6, R6, UR4, RZ ;  /* 0x0000000406067c10 */ /* 0x000fca000fffe0ff */
[----:B------:R-:W-:Y:S01]  /*0e40*/  IMAD R6, R27, 0x4, R6 ;  /* 0x000000041b067824 */ /* 0x000fe200078e0206 */
[C---:B--2---:R-:W-:Y:S01]  /*0e50*/  FSETP.GEU.AND P3, PT, R34.reuse, -R8, PT ;  /* 0x800000082200720b */ /* 0x044fe20003f6e000 */
[----:B------:R-:W-:Y:S01]  /*0e60*/  FADD R8, R34, R8 ;  /* 0x0000000822087221 */ /* 0x000fe20000000000 */
[C---:B------:R-:W-:Y:S01]  /*0e70*/  FSETP.GEU.AND P2, PT, R23.reuse, -R9, PT ;  /* 0x800000091700720b */ /* 0x040fe20003f4e000 */
[----:B------:R-:W-:Y:S01]  /*0e80*/  FADD R9, R23, R9 ;  /* 0x0000000917097221 */ /* 0x000fe20000000000 */
[C---:B------:R-:W-:Y:S01]  /*0e90*/  FSETP.GEU.AND P1, PT, R21.reuse, -R10, PT ;  /* 0x8000000a1500720b */ /* 0x040fe20003f2e000 */
[----:B------:R-:W-:Y:S01]  /*0ea0*/  FADD R10, R21, R10 ;  /* 0x0000000a150a7221 */ /* 0x000fe20000000000 */
[C---:B------:R-:W-:Y:S01]  /*0eb0*/  FSETP.GEU.AND P0, PT, R18.reuse, -R11, PT ;  /* 0x8000000b1200720b */ /* 0x040fe20003f0e000 */
[----:B------:R-:W-:Y:S01]  /*0ec0*/  FADD R11, R18, R11 ;  /* 0x0000000b120b7221 */ /* 0x000fe20000000000 */
[----:B------:R-:W-:Y:S02]  /*0ed0*/  FSEL R8, R8, RZ, P3 ;  /* 0x000000ff08087208 */ /* 0x000fe40001800000 */
[----:B------:R-:W-:-:S02]  /*0ee0*/  FSEL R4, R9, RZ, P2 ;  /* 0x000000ff09047208 */ /* 0x000fc40001000000 */
[C---:B-----5:R-:W-:Y:S01]  /*0ef0*/  FSETP.GEU.AND P3, PT, R32.reuse, -R12, PT ;  /* 0x8000000c2000720b */ /* 0x060fe20003f6e000 */
[----:B------:R-:W-:Y:S01]  /*0f00*/  FADD R12, R32, R12 ;  /* 0x0000000c200c7221 */ /* 0x000fe20000000000 */
[----:B------:R-:W-:Y:S02]  /*0f10*/  FSEL R9, R10, RZ, P1 ;  /* 0x000000ff0a097208 */ /* 0x000fe40000800000 */
[C---:B------:R-:W-:Y:S01]  /*0f20*/  FSETP.GEU.AND P2, PT, R22.reuse, -R13, PT ;  /* 0x8000000d1600720b */ /* 0x040fe20003f4e000 */
[----:B------:R-:W-:Y:S01]  /*0f30*/  FADD R13, R22, R13 ;  /* 0x0000000d160d7221 */ /* 0x000fe20000000000 */
[----:B------:R-:W-:Y:S02]  /*0f40*/  FSEL R11, R11, RZ, P0 ;  /* 0x000000ff0b0b7208 */ /* 0x000fe40000000000 */
[C---:B------:R-:W-:Y:S01]  /*0f50*/  FSETP.GEU.AND P1, PT, R20.reuse, -R14, PT ;  /* 0x8000000e1400720b */ /* 0x040fe20003f2e000 */
[----:B------:R-:W-:Y:S01]  /*0f60*/  FADD R14, R20, R14 ;  /* 0x0000000e140e7221 */ /* 0x000fe20000000000 */
[C---:B------:R-:W-:Y:S01]  /*0f70*/  FSETP.GEU.AND P0, PT, R17.reuse, -R15, PT ;  /* 0x8000000f1100720b */ /* 0x040fe20003f0e000 */
[----:B------:R-:W-:Y:S01]  /*0f80*/  FADD R15, R17, R15 ;  /* 0x0000000f110f7221 */ /* 0x000fe20000000000 */
[----:B------:R-:W-:Y:S01]  /*0f90*/  STS [R5+0x200], R8 ;  /* 0x0002000805007388 */ /* 0x000fe20000000800 */
[----:B------:R-:W-:-:S03]  /*0fa0*/  FSEL R12, R12, RZ, P3 ;  /* 0x000000ff0c0c7208 */ /* 0x000fc60001800000 */
[----:B------:R0:W-:Y:S01]  /*0fb0*/  STS [R3+0x600], R4 ;  /* 0x0006000403007388 */ /* 0x0001e20000000800 */
[----:B------:R-:W-:Y:S02]  /*0fc0*/  FSEL R17, R14, RZ, P1 ;  /* 0x000000ff0e117208 */ /* 0x000fe40000800000 */
[----:B------:R-:W-:Y:S01]  /*0fd0*/  FSEL R19, R15, RZ, P0 ;  /* 0x000000ff0f137208 */ /* 0x000fe20000000000 */
[----:B------:R-:W-:Y:S01]  /*0fe0*/  STS [R24+0xa00], R9 ;  /* 0x000a000918007388 */ /* 0x000fe20000000800 */
[----:B0-----:R-:W-:-:S03]  /*0ff0*/  FSEL R4, R13, RZ, P2 ;  /* 0x000000ff0d047208 */ /* 0x001fc60001000000 */
[----:B------:R-:W-:Y:S04]  /*1000*/  STS [R28+0xe00], R11 ;  /* 0x000e000b1c007388 */ /* 0x000fe80000000800 */
[----:B------:R-:W-:Y:S04]  /*1010*/  STS [R5+0x300], R12 ;  /* 0x0003000c05007388 */ /* 0x000fe80000000800 */
[----:B------:R-:W-:Y:S04]  /*1020*/  STS [R3+0x700], R4 ;  /* 0x0007000403007388 */ /* 0x000fe80000000800 */
[----:B------:R0:W-:Y:S04]  /*1030*/  STS [R24+0xb00], R17 ;  /* 0x000b001118007388 */ /* 0x0001e80000000800 */
[----:B------:R1:W-:Y:S01]  /*1040*/  STS [R28+0xf00], R19 ;  /* 0x000f00131c007388 */ /* 0x0003e20000000800 */
[----:B------:R-:W-:-:S04]  /*1050*/  LOP3.LUT R8, R27, 0x800, RZ, 0xfc, !PT ;  /* 0x000008001b087812 */ /* 0x000fc800078efcff */
[----:B------:R-:W-:Y:S01]  /*1060*/  SHF.R.U32.HI R8, RZ, 0x4, R8 ;  /* 0x00000004ff087819 */ /* 0x000fe20000011608 */
[----:B0-----:R-:W0:Y:S03]  /*1070*/  LDC.64 R16, c[0x0][0x240] ;  /* 0x00009000ff107b82 */ /* 0x001e260000000a00 */
[----:B------:R-:W-:Y:S01]  /*1080*/  LOP3.LUT R9, R8, 0xb0, RZ, 0xc0, !PT ;  /* 0x000000b008097812 */ /* 0x000fe200078ec0ff */
[----:B------:R-:W-:-:S04]  /*1090*/  VIADD R8, R7, UR4 ;  /* 0x0000000407087c36 */ /* 0x000fc80008000000 */
[----:B------:R-:W-:Y:S01]  /*10a0*/  BAR.SYNC.DEFER_BLOCKING 0x0 ;  /* 0x0000000000007b1d */ /* 0x000fe20000010000 */
[----:B------:R-:W-:Y:S02]  /*10b0*/  VIADD R10, R9, UR4 ;  /* 0x00000004090a7c36 */ /* 0x000fe40008000000 */
[C---:B------:R-:W-:Y:S02]  /*10c0*/  IMAD R8, R27.reuse, 0x4, R8 ;  /* 0x000000041b087824 */ /* 0x040fe400078e0208 */
[----:B------:R-:W-:Y:S01]  /*10d0*/  IMAD R12, R27, 0x4, R10 ;  /* 0x000000041b0c7824 */ /* 0x000fe200078e020a */
[--C-:B------:R-:W-:Y:S02]  /*10e0*/  SHF.R.S32.HI R3, RZ, 0x1f, R2.reuse ;  /* 0x0000001fff037819 */ /* 0x100fe40000011402 */
[----:B------:R-:W-:Y:S02]  /*10f0*/  SHF.R.S32.HI R21, RZ, 0x1f, R2 ;  /* 0x0000001fff157819 */ /* 0x000fe40000011402 */
[-C--:B------:R-:W-:Y:S01]  /*1100*/  LEA.HI R3, R3, R2.reuse, RZ, 0x6 ;  /* 0x0000000203037211 */ /* 0x080fe200078f30ff */
[----:B------:R-:W2:Y:S04]  /*1110*/  LDS.128 R4, [R6] ;  /* 0x0000000006047984 */ /* 0x000ea80000000c00 */
[----:B------:R-:W3:Y:S04]  /*1120*/  LDS.128 R8, [R8+0x1000] ;  /* 0x0010000008087984 */ /* 0x000ee80000000c00 */
[----:B------:R-:W4:Y:S01]  /*1130*/  LDS.128 R12, [R12+0x2000] ;  /* 0x002000000c0c7984 */ /* 0x000f220000000c00 */
[----:B------:R-:W-:Y:S01]  /*1140*/  SHF.R.U32.HI R18, RZ, 0x6, R0 ;  /* 0x00000006ff127819 */ /* 0x000fe20000011600 */
[----:B------:R-:W-:Y:S01]  /*1150*/  IMAD.SHL.U32 R0, R3, 0x800, RZ ;  /* 0x0000080003007824 */ /* 0x000fe200078e00ff */
[----:B------:R-:W-:-:S02]  /*1160*/  LEA.HI R21, R21, R2, RZ, 0x6 ;  /* 0x0000000215157211 */ /* 0x000fc400078f30ff */
[----:B------:R-:W-:Y:S02]  /*1170*/  SGXT.U32 R3, R18, 0x2 ;  /* 0x000000021203781a */ /* 0x000fe40000000000 */
[----:B------:R-:W-:Y:S02]  /*1180*/  LOP3.LUT R21, R21, 0xffffffc0, RZ, 0xc0, !PT ;  /* 0xffffffc015157812 */ /* 0x000fe400078ec0ff */
[----:B-1----:R-:W-:Y:S02]  /*1190*/  LOP3.LUT R19, R0, 0xfffe0000, RZ, 0xc0, !PT ;  /* 0xfffe000000137812 */ /* 0x002fe400078ec0ff */
[----:B------:R-:W-:Y:S02]  /*11a0*/  LOP3.LUT R3, R3, R26, RZ, 0xfc, !PT ;  /* 0x0000001a03037212 */ /* 0x000fe400078efcff */
[----:B------:R-:W-:Y:S02]  /*11b0*/  ISETP.GE.AND P0, PT, R2, 0x100, PT ;  /* 0x000001000200780c */ /* 0x000fe40003f06270 */
[----:B------:R-:W-:-:S02]  /*11c0*/  IADD3 R2, R19, R2, -R21 ;  /* 0x0000000213027210 */ /* 0x000fc40007ffe815 */
[C---:B------:R-:W-:Y:S02]  /*11d0*/  LOP3.LUT R21, R3.reuse, 0x4, RZ, 0xfc, !PT ;  /* 0x0000000403157812 */ /* 0x040fe400078efcff */
[C---:B------:R-:W-:Y:S02]  /*11e0*/  LOP3.LUT R19, R3.reuse, 0x8, RZ, 0xfc, !PT ;  /* 0x0000000803137812 */ /* 0x040fe400078efcff */
[C---:B------:R-:W-:Y:S02]  /*11f0*/  LOP3.LUT R25, R3.reuse, 0xc, RZ, 0xfc, !PT ;  /* 0x0000000c03197812 */ /* 0x040fe400078efcff */
[----:B------:R-:W-:Y:S02]  /*1200*/  ISETP.LT.AND P3, PT, R3, 0x800, !P0 ;  /* 0x000008000300780c */ /* 0x000fe40004761270 */
[----:B------:R-:W-:Y:S02]  /*1210*/  LOP3.LUT R0, R27, 0xc00, RZ, 0xfc, !PT ;  /* 0x00000c001b007812 */ /* 0x000fe400078efcff */
[----:B------:R-:W-:-:S02]  /*1220*/  ISETP.LT.AND P2, PT, R21, 0x800, !P0 ;  /* 0x000008001500780c */ /* 0x000fc40004741270 */
[----:B------:R-:W-:Y:S02]  /*1230*/  ISETP.LT.AND P1, PT, R19, 0x800, !P0 ;  /* 0x000008001300780c */ /* 0x000fe40004721270 */
[----:B------:R-:W-:Y:S02]  /*1240*/  LEA R3, R3, R2, 0x6 ;  /* 0x0000000203037211 */ /* 0x000fe400078e30ff */
[----:B------:R-:W-:Y:S01]  /*1250*/  ISETP.LT.AND P0, PT, R25, 0x800, !P0 ;  /* 0x000008001900780c */ /* 0x000fe20004701270 */
[----:B------:R-:W-:Y:S01]  /*1260*/  IMAD R21, R21, 0x40, R2 ;  /* 0x0000004015157824 */ /* 0x000fe200078e0202 */
[----:B------:R-:W-:Y:S01]  /*1270*/  SHF.R.U32.HI R0, RZ, 0x4, R0 ;  /* 0x00000004ff007819 */ /* 0x000fe20000011600 */
[----:B------:R-:W-:Y:S02]  /*1280*/  IMAD R23, R19, 0x40, R2 ;  /* 0x0000004013177824 */ /* 0x000fe400078e0202 */
[----:B0-----:R-:W-:Y:S01]  /*1290*/  IMAD.WIDE R18, R3, 0x4, R16 ;  /* 0x0000000403127825 */ /* 0x001fe200078e0210 */
[----:B------:R-:W-:-:S03]  /*12a0*/  LOP3.LUT R0, R0, 0xf0, RZ, 0xc0, !PT ;  /* 0x000000f000007812 */ /* 0x000fc600078ec0ff */
[--C-:B------:R-:W-:Y:S01]  /*12b0*/  IMAD.WIDE R20, R21, 0x4, R16.reuse ;  /* 0x0000000415147825 */ /* 0x100fe200078e0210 */
[----:B--2---:R0:W-:Y:S03]  /*12c0*/  @P3 STG.E.128 desc[UR6][R18.64], R4 ;  /* 0x0000000412003986 */ /* 0x0041e6000c101d06 */
[----:B------:R-:W-:Y:S01]  /*12d0*/  IMAD.WIDE R22, R23, 0x4, R16 ;  /* 0x0000000417167825 */ /* 0x000fe200078e0210 */
[----:B---3--:R0:W-:Y:S03]  /*12e0*/  @P2 STG.E.128 desc[UR6][R20.64], R8 ;  /* 0x0000000814002986 */ /* 0x0081e6000c101d06 */
[----:B------:R-:W-:Y:S01]  /*12f0*/  VIADD R0, R0, UR4 ;  /* 0x0000000400007c36 */ /* 0x000fe20008000000 */
[----:B----4-:R0:W-:Y:S03]  /*1300*/  @P1 STG.E.128 desc[UR6][R22.64], R12 ;  /* 0x0000000c16001986 */ /* 0x0101e6000c101d06 */
[----:B------:R-:W-:Y:S01]  /*1310*/  IMAD R0, R27, 0x4, R0 ;  /* 0x000000041b007824 */ /* 0x000fe200078e0200 */
[----:B0-----:R-:W-:Y:S06]  /*1320*/  @!P0 EXIT ;  /* 0x000000000000894d */ /* 0x001fec0003800000 */
[----:B0-----:R-:W0:Y:S01]  /*1330*/  LDS.128 R4, [R0+0x3000] ;  /* 0x0030000000047984 */ /* 0x001e220000000c00 */
[----:B------:R-:W-:-:S04]  /*1340*/  IMAD R25, R25, 0x40, R2 ;  /* 0x0000004019197824 */ /* 0x000fc800078e0202 */
[----:B------:R-:W-:-:S05]  /*1350*/  IMAD.WIDE R16, R25, 0x4, R16 ;  /* 0x0000000419107825 */ /* 0x000fca00078e0210 */
[----:B0-----:R-:W-:Y:S01]  /*1360*/  STG.E.128 desc[UR6][R16.64], R4 ;  /* 0x0000000410007986 */ /* 0x001fe2000c101d06 */
[----:B------:R-:W-:Y:S05]  /*1370*/  EXIT ;  /* 0x000000000000794d */ /* 0x000fea0003800000 */
.L_x_0:
[----:B------:R-:W-:-:S00]  /*1380*/  BRA `(.L_x_0) ;  /* 0xfffffffc00fc7947 */ /* 0x000fc0000383ffff */
[----:B------:R-:W-:-:S00]  /*1390*/  NOP ;  /* 0x0000000000007918 */ /* 0x000fc00000000000 */
        /* <DEDUP_REMOVED lines=14> */
.L_x_1:


//--------------------- .nv.global.init           --------------------------
	.section	.nv.global.init,"aw",@progbits
.nv.global.init:
	.type		_$_str,@object
	.size		_$_str,(_$_str_$_2 - _$_str)
_$_str:
        /*0000*/ 	.byte	0x5f, 0x5f, 0x43, 0x55, 0x44, 0x41, 0x5f, 0x46, 0x54, 0x5a, 0x00
	.type		_$_str_$_2,@object
	.size		_$_str_$_2,(.L_1 - _$_str_$_2)
_$_str_$_2:
        /*000b*/ 	.byte	0x5f, 0x5f, 0x43, 0x55, 0x44, 0x41, 0x5f, 0x50, 0x52, 0x45, 0x43, 0x5f, 0x53, 0x51, 0x52, 0x54
        /*001b*/ 	.byte	0x00
.L_1:


//--------------------- .nv.shared.triton_poi_fused__native_batch_norm_legit_no_training_add_relu_29 --------------------------
	.section	.nv.shared.triton_poi_fused__native_batch_norm_legit_no_training_add_relu_29,"aw",@nobits
	.sectionflags	@""
	.align	16
	.zero		1024


//--------------------- .nv.constant0.triton_poi_fused__native_batch_norm_legit_no_training_add_relu_29 --------------------------
	.section	.nv.constant0.triton_poi_fused__native_batch_norm_legit_no_training_add_relu_29,"a",@progbits
	.sectionflags	@""
	.align	4
.nv.constant0.triton_poi_fused__native_batch_norm_legit_no_training_add_relu_29:
	.zero		592
